//
// Generated by NVIDIA NVVM Compiler
//
// Compiler Build ID: CL-36424714
// Cuda compilation tools, release 13.0, V13.0.88
// Based on NVVM 20.0.0
//

.version 9.0
.target sm_100
.address_size 64

	// .globl	_Z11cuda_matmulPfS_S_i

.visible .entry _Z11cuda_matmulPfS_S_i(
	.param .u64 .ptr .align 1 _Z11cuda_matmulPfS_S_i_param_0,
	.param .u64 .ptr .align 1 _Z11cuda_matmulPfS_S_i_param_1,
	.param .u64 .ptr .align 1 _Z11cuda_matmulPfS_S_i_param_2,
	.param .u32 _Z11cuda_matmulPfS_S_i_param_3
)
{
	.reg .pred 	%p<18>;
	.reg .b32 	%r<111>;
	.reg .b32 	%f<67>;
	.reg .b64 	%rd<51>;

	ld.param.u64 	%rd4, [_Z11cuda_matmulPfS_S_i_param_0];
	ld.param.u64 	%rd5, [_Z11cuda_matmulPfS_S_i_param_1];
	ld.param.u64 	%rd6, [_Z11cuda_matmulPfS_S_i_param_2];
	ld.param.u32 	%r53, [_Z11cuda_matmulPfS_S_i_param_3];
	cvta.to.global.u64 	%rd1, %rd5;
	cvta.to.global.u64 	%rd2, %rd4;
	cvta.to.global.u64 	%rd3, %rd6;
	mov.u32 	%r54, %ctaid.x;
	shl.b32 	%r55, %r54, 5;
	mov.u32 	%r56, %tid.x;
	shr.u32 	%r57, %r56, 4;
	add.s32 	%r1, %r55, %r57;
	mov.u32 	%r58, %ctaid.y;
	shl.b32 	%r2, %r58, 5;
	shl.b32 	%r59, %r56, 1;
	and.b32  	%r3, %r59, 30;
	or.b32  	%r4, %r3, %r2;
	setp.lt.s32 	%p3, %r53, 1;
	@%p3 bra 	$L__BB0_16;
	add.s32 	%r5, %r53, -1;
	and.b32  	%r6, %r53, 7;
	and.b32  	%r7, %r53, 2147483640;
	neg.s32 	%r8, %r7;
	add.s32 	%r63, %r53, %r2;
	add.s32 	%r9, %r63, %r3;
	shl.b32 	%r10, %r53, 3;
	shl.b32 	%r64, %r53, 1;
	add.s32 	%r65, %r2, %r64;
	add.s32 	%r11, %r65, %r3;
	mad.lo.s32 	%r66, %r53, 3, %r2;
	add.s32 	%r12, %r66, %r3;
	shl.b32 	%r67, %r53, 2;
	add.s32 	%r68, %r2, %r67;
	add.s32 	%r13, %r68, %r3;
	mad.lo.s32 	%r69, %r53, 5, %r2;
	add.s32 	%r14, %r69, %r3;
	mad.lo.s32 	%r70, %r53, 6, %r2;
	add.s32 	%r15, %r70, %r3;
	mad.lo.s32 	%r71, %r53, 7, %r2;
	add.s32 	%r16, %r71, %r3;
	mov.b32 	%r96, 0;
	mov.pred 	%p16, -1;
$L__BB0_2:
	mov.pred 	%p1, %p16;
	mov.u32 	%r73, %ctaid.x;
	shl.b32 	%r74, %r73, 5;
	mov.u32 	%r75, %tid.x;
	shr.u32 	%r76, %r75, 4;
	add.s32 	%r77, %r74, %r76;
	add.s32 	%r78, %r77, %r96;
	mul.lo.s32 	%r18, %r78, %r53;
	mov.b32 	%r97, 0;
	mov.pred 	%p17, -1;
$L__BB0_3:
	mov.pred 	%p2, %p17;
	setp.lt.u32 	%p6, %r5, 7;
	add.s32 	%r20, %r4, %r97;
	mov.f32 	%f66, 0f00000000;
	mov.b32 	%r109, 0;
	@%p6 bra 	$L__BB0_6;
	add.s32 	%r106, %r9, %r97;
	add.s32 	%r105, %r11, %r97;
	add.s32 	%r104, %r12, %r97;
	add.s32 	%r103, %r13, %r97;
	add.s32 	%r102, %r14, %r97;
	add.s32 	%r101, %r15, %r97;
	add.s32 	%r100, %r16, %r97;
	mov.f32 	%f66, 0f00000000;
	mov.u32 	%r98, %r18;
	mov.u32 	%r99, %r20;
	mov.u32 	%r107, %r8;
$L__BB0_5:
	.pragma "nounroll";
	mul.wide.s32 	%rd11, %r98, 4;
	add.s64 	%rd12, %rd2, %rd11;
	ld.global.f32 	%f16, [%rd12];
	mul.wide.u32 	%rd13, %r99, 4;
	add.s64 	%rd14, %rd1, %rd13;
	ld.global.f32 	%f17, [%rd14];
	fma.rn.f32 	%f18, %f16, %f17, %f66;
	ld.global.f32 	%f19, [%rd12+4];
	mul.wide.u32 	%rd15, %r106, 4;
	add.s64 	%rd16, %rd1, %rd15;
	ld.global.f32 	%f20, [%rd16];
	fma.rn.f32 	%f21, %f19, %f20, %f18;
	ld.global.f32 	%f22, [%rd12+8];
	mul.wide.u32 	%rd17, %r105, 4;
	add.s64 	%rd18, %rd1, %rd17;
	ld.global.f32 	%f23, [%rd18];
	fma.rn.f32 	%f24, %f22, %f23, %f21;
	ld.global.f32 	%f25, [%rd12+12];
	mul.wide.u32 	%rd19, %r104, 4;
	add.s64 	%rd20, %rd1, %rd19;
	ld.global.f32 	%f26, [%rd20];
	fma.rn.f32 	%f27, %f25, %f26, %f24;
	ld.global.f32 	%f28, [%rd12+16];
	mul.wide.u32 	%rd21, %r103, 4;
	add.s64 	%rd22, %rd1, %rd21;
	ld.global.f32 	%f29, [%rd22];
	fma.rn.f32 	%f30, %f28, %f29, %f27;
	ld.global.f32 	%f31, [%rd12+20];
	mul.wide.u32 	%rd23, %r102, 4;
	add.s64 	%rd24, %rd1, %rd23;
	ld.global.f32 	%f32, [%rd24];
	fma.rn.f32 	%f33, %f31, %f32, %f30;
	ld.global.f32 	%f34, [%rd12+24];
	mul.wide.u32 	%rd25, %r101, 4;
	add.s64 	%rd26, %rd1, %rd25;
	ld.global.f32 	%f35, [%rd26];
	fma.rn.f32 	%f36, %f34, %f35, %f33;
	ld.global.f32 	%f37, [%rd12+28];
	mul.wide.u32 	%rd27, %r100, 4;
	add.s64 	%rd28, %rd1, %rd27;
	ld.global.f32 	%f38, [%rd28];
	fma.rn.f32 	%f66, %f37, %f38, %f36;
	add.s32 	%r107, %r107, 8;
	add.s32 	%r106, %r106, %r10;
	add.s32 	%r105, %r105, %r10;
	add.s32 	%r104, %r104, %r10;
	add.s32 	%r103, %r103, %r10;
	add.s32 	%r102, %r102, %r10;
	add.s32 	%r101, %r101, %r10;
	add.s32 	%r100, %r100, %r10;
	add.s32 	%r99, %r99, %r10;
	add.s32 	%r98, %r98, 8;
	setp.ne.s32 	%p7, %r107, 0;
	mov.u32 	%r109, %r7;
	@%p7 bra 	$L__BB0_5;
$L__BB0_6:
	setp.eq.s32 	%p8, %r6, 0;
	@%p8 bra 	$L__BB0_14;
	add.s32 	%r80, %r6, -1;
	setp.lt.u32 	%p9, %r80, 3;
	@%p9 bra 	$L__BB0_9;
	add.s32 	%r81, %r109, %r18;
	mul.wide.s32 	%rd29, %r81, 4;
	add.s64 	%rd30, %rd2, %rd29;
	ld.global.f32 	%f40, [%rd30];
	mad.lo.s32 	%r82, %r109, %r53, %r20;
	mul.wide.u32 	%rd31, %r82, 4;
	add.s64 	%rd32, %rd1, %rd31;
	ld.global.f32 	%f41, [%rd32];
	fma.rn.f32 	%f42, %f40, %f41, %f66;
	ld.global.f32 	%f43, [%rd30+4];
	add.s32 	%r83, %r82, %r53;
	mul.wide.u32 	%rd33, %r83, 4;
	add.s64 	%rd34, %rd1, %rd33;
	ld.global.f32 	%f44, [%rd34];
	fma.rn.f32 	%f45, %f43, %f44, %f42;
	ld.global.f32 	%f46, [%rd30+8];
	add.s32 	%r84, %r83, %r53;
	mul.wide.u32 	%rd35, %r84, 4;
	add.s64 	%rd36, %rd1, %rd35;
	ld.global.f32 	%f47, [%rd36];
	fma.rn.f32 	%f48, %f46, %f47, %f45;
	ld.global.f32 	%f49, [%rd30+12];
	add.s32 	%r85, %r84, %r53;
	mul.wide.u32 	%rd37, %r85, 4;
	add.s64 	%rd38, %rd1, %rd37;
	ld.global.f32 	%f50, [%rd38];
	fma.rn.f32 	%f66, %f49, %f50, %f48;
	add.s32 	%r109, %r109, 4;
$L__BB0_9:
	and.b32  	%r86, %r53, 3;
	setp.eq.s32 	%p10, %r86, 0;
	@%p10 bra 	$L__BB0_14;
	setp.eq.s32 	%p11, %r86, 1;
	@%p11 bra 	$L__BB0_12;
	add.s32 	%r87, %r109, %r18;
	mul.wide.s32 	%rd39, %r87, 4;
	add.s64 	%rd40, %rd2, %rd39;
	ld.global.f32 	%f52, [%rd40];
	mad.lo.s32 	%r88, %r109, %r53, %r20;
	mul.wide.u32 	%rd41, %r88, 4;
	add.s64 	%rd42, %rd1, %rd41;
	ld.global.f32 	%f53, [%rd42];
	fma.rn.f32 	%f54, %f52, %f53, %f66;
	ld.global.f32 	%f55, [%rd40+4];
	add.s32 	%r89, %r88, %r53;
	mul.wide.u32 	%rd43, %r89, 4;
	add.s64 	%rd44, %rd1, %rd43;
	ld.global.f32 	%f56, [%rd44];
	fma.rn.f32 	%f66, %f55, %f56, %f54;
	add.s32 	%r109, %r109, 2;
$L__BB0_12:
	and.b32  	%r90, %r53, 1;
	setp.eq.b32 	%p12, %r90, 1;
	not.pred 	%p13, %p12;
	@%p13 bra 	$L__BB0_14;
	add.s32 	%r91, %r109, %r18;
	mul.wide.s32 	%rd45, %r91, 4;
	add.s64 	%rd46, %rd2, %rd45;
	ld.global.f32 	%f57, [%rd46];
	mad.lo.s32 	%r92, %r109, %r53, %r20;
	mul.wide.u32 	%rd47, %r92, 4;
	add.s64 	%rd48, %rd1, %rd47;
	ld.global.f32 	%f58, [%rd48];
	fma.rn.f32 	%f66, %f57, %f58, %f66;
$L__BB0_14:
	add.s32 	%r94, %r20, %r18;
	mul.wide.s32 	%rd49, %r94, 4;
	add.s64 	%rd50, %rd3, %rd49;
	st.global.f32 	[%rd50], %f66;
	mov.b32 	%r97, 1;
	mov.pred 	%p17, 0;
	@%p2 bra 	$L__BB0_3;
	mov.b32 	%r96, 1;
	mov.pred 	%p16, 0;
	@%p1 bra 	$L__BB0_2;
	bra.uni 	$L__BB0_17;
$L__BB0_16:
	mad.lo.s32 	%r60, %r1, %r53, %r4;
	mul.wide.s32 	%rd7, %r60, 4;
	add.s64 	%rd8, %rd3, %rd7;
	mov.b32 	%r61, 0;
	st.global.u32 	[%rd8], %r61;
	st.global.u32 	[%rd8+4], %r61;
	mul.wide.s32 	%rd9, %r53, 4;
	add.s64 	%rd10, %rd8, %rd9;
	st.global.u32 	[%rd10], %r61;
	st.global.u32 	[%rd10+4], %r61;
$L__BB0_17:
	ret;

}


// ===== COMPILED SASS (sm_100) =====

	.target	sm_100

	.elftype	@"ET_EXEC"


//--------------------- .note.nv.tkinfo           --------------------------
	.section	.note.nv.tkinfo,"",@"SHT_NOTE"
	.sectionflags	@"SHF_NOTE_NV_TKINFO"
	.tkinfo
        /*0018*/ 	.word	0x00000002
        /*0030*/ 	.string	""
        /*0030*/ 	.string	"ptxas"
        /*0030*/ 	.string	"Cuda compilation tools, release 13.0, V13.0.88"
        /*0030*/ 	.string	"Build cuda_13.0.r13.0/compiler.36424714_0"
        /*0030*/ 	.string	"-arch sm_100 -m 64 "



//--------------------- .note.nv.cuinfo           --------------------------
	.section	.note.nv.cuinfo,"",@"SHT_NOTE"
	.sectionflags	@"SHF_NOTE_NV_CUINFO"
        /*0018*/ 	.short	0x0002
        /*001a*/ 	.short	0x0064
        /*001c*/ 	.short	0x0082
	.zero		2


//--------------------- .nv.info                  --------------------------
	.section	.nv.info,"",@"SHT_CUDA_INFO"
	.align	4


	//----- nvinfo : EIATTR_REGCOUNT
	.align		4
        /*0000*/ 	.byte	0x04, 0x2f
        /*0002*/ 	.short	(.L_1 - .L_0)
	.align		4
.L_0:
        /*0004*/ 	.word	index@(_Z11cuda_matmulPfS_S_i)
        /*0008*/ 	.word	0x00000020


	//----- nvinfo : EIATTR_FRAME_SIZE
	.align		4
.L_1:
        /*000c*/ 	.byte	0x04, 0x11
        /*000e*/ 	.short	(.L_3 - .L_2)
	.align		4
.L_2:
        /*0010*/ 	.word	index@(_Z11cuda_matmulPfS_S_i)
        /*0014*/ 	.word	0x00000000


	//----- nvinfo : EIATTR_MIN_STACK_SIZE
	.align		4
.L_3:
        /*0018*/ 	.byte	0x04, 0x12
        /*001a*/ 	.short	(.L_5 - .L_4)
	.align		4
.L_4:
        /*001c*/ 	.word	index@(_Z11cuda_matmulPfS_S_i)
        /*0020*/ 	.word	0x00000000
.L_5:


//--------------------- .nv.compat                --------------------------
	.section	.nv.compat,"",@"SHT_CUDA_COMPAT_INFO"
	.align	4
        /*0000*/ 	.byte	0x02, 0x09, 0x00, 0x00, 0x02, 0x02, 0x01, 0x00, 0x02, 0x05, 0x05, 0x00, 0x03, 0x07, 0x01, 0x01
        /*0010*/ 	.byte	0x02, 0x03, 0x00, 0x00, 0x02, 0x06, 0x01, 0x00, 0x04, 0x0b, 0x08, 0x00, 0x09, 0x00, 0x00, 0x00
        /*0020*/ 	.byte	0x00, 0x00, 0x00, 0x00


//--------------------- .nv.info._Z11cuda_matmulPfS_S_i --------------------------
	.section	.nv.info._Z11cuda_matmulPfS_S_i,"",@"SHT_CUDA_INFO"
	.sectionflags	@""
	.align	4


	//----- nvinfo : EIATTR_CUDA_API_VERSION
	.align		4
        /*0000*/ 	.byte	0x04, 0x37
        /*0002*/ 	.short	(.L_7 - .L_6)
.L_6:
        /*0004*/ 	.word	0x00000082


	//----- nvinfo : EIATTR_KPARAM_INFO
	.align		4
.L_7:
        /*0008*/ 	.byte	0x04, 0x17
        /*000a*/ 	.short	(.L_9 - .L_8)
.L_8:
        /*000c*/ 	.word	0x00000000
        /*0010*/ 	.short	0x0003
        /*0012*/ 	.short	0x0018
        /*0014*/ 	.byte	0x00, 0xf0, 0x11, 0x00


	//----- nvinfo : EIATTR_KPARAM_INFO
	.align		4
.L_9:
        /*0018*/ 	.byte	0x04, 0x17
        /*001a*/ 	.short	(.L_11 - .L_10)
.L_10:
        /*001c*/ 	.word	0x00000000
        /*0020*/ 	.short	0x0002
        /*0022*/ 	.short	0x0010
        /*0024*/ 	.byte	0x00, 0xf5, 0x21, 0x00


	//----- nvinfo : EIATTR_KPARAM_INFO
	.align		4
.L_11:
        /*0028*/ 	.byte	0x04, 0x17
        /*002a*/ 	.short	(.L_13 - .L_12)
.L_12:
        /*002c*/ 	.word	0x00000000
        /*0030*/ 	.short	0x0001
        /*0032*/ 	.short	0x0008
        /*0034*/ 	.byte	0x00, 0xf5, 0x21, 0x00


	//----- nvinfo : EIATTR_KPARAM_INFO
	.align		4
.L_13:
        /*0038*/ 	.byte	0x04, 0x17
        /*003a*/ 	.short	(.L_15 - .L_14)
.L_14:
        /*003c*/ 	.word	0x00000000
        /*0040*/ 	.short	0x0000
        /*0042*/ 	.short	0x0000
        /*0044*/ 	.byte	0x00, 0xf5, 0x21, 0x00


	//----- nvinfo : EIATTR_SPARSE_MMA_MASK
	.align		4
.L_15:
        /*0048*/ 	.byte	0x03, 0x50
        /*004a*/ 	.short	0x0000


	//----- nvinfo : EIATTR_MAXREG_COUNT
	.align		4
        /*004c*/ 	.byte	0x03, 0x1b
        /*004e*/ 	.short	0x00ff


	//----- nvinfo : EIATTR_MERCURY_ISA_VERSION
	.align		4
        /*0050*/ 	.byte	0x03, 0x5f
        /*0052*/ 	.short	0x0101


	//----- nvinfo : EIATTR_VRC_CTA_INIT_COUNT
	.align		4
        /*0054*/ 	.byte	0x02, 0x4a
	.zero		1
	.zero		1


	//----- nvinfo : EIATTR_EXIT_INSTR_OFFSETS
	.align		4
        /*0058*/ 	.byte	0x04, 0x1c
        /*005a*/ 	.short	(.L_17 - .L_16)


	//   ....[0]....
.L_16:
        /*005c*/ 	.word	0x00000b60


	//   ....[1]....
        /*0060*/ 	.word	0x00000bf0


	//----- nvinfo : EIATTR_CBANK_PARAM_SIZE
	.align		4
.L_17:
        /*0064*/ 	.byte	0x03, 0x19
        /*0066*/ 	.short	0x001c


	//----- nvinfo : EIATTR_PARAM_CBANK
	.align		4
        /*0068*/ 	.byte	0x04, 0x0a
        /*006a*/ 	.short	(.L_19 - .L_18)
	.align		4
.L_18:
        /*006c*/ 	.word	index@(.nv.constant0._Z11cuda_matmulPfS_S_i)
        /*0070*/ 	.short	0x0380
        /*0072*/ 	.short	0x001c


	//----- nvinfo : EIATTR_SW_WAR
	.align		4
.L_19:
        /*0074*/ 	.byte	0x04, 0x36
        /*0076*/ 	.short	(.L_21 - .L_20)
.L_20:
        /*0078*/ 	.word	0x00000008
.L_21:


//--------------------- .nv.callgraph             --------------------------
	.section	.nv.callgraph,"",@"SHT_CUDA_CALLGRAPH"
	.align	4
	.sectionentsize	8
	.align		4
        /*0000*/ 	.word	0x00000000
	.align		4
        /*0004*/ 	.word	0xffffffff
	.align		4
        /*0008*/ 	.word	0x00000000
	.align		4
        /*000c*/ 	.word	0xfffffffe
	.align		4
        /*0010*/ 	.word	0x00000000
	.align		4
        /*0014*/ 	.word	0xfffffffd
	.align		4
        /*0018*/ 	.word	0x00000000
	.align		4
        /*001c*/ 	.word	0xfffffffc


//--------------------- .text._Z11cuda_matmulPfS_S_i --------------------------
	.section	.text._Z11cuda_matmulPfS_S_i,"ax",@progbits
	.align	128
        .global         _Z11cuda_matmulPfS_S_i
        .type           _Z11cuda_matmulPfS_S_i,@function
        .size           _Z11cuda_matmulPfS_S_i,(.L_x_8 - _Z11cuda_matmulPfS_S_i)
        .other          _Z11cuda_matmulPfS_S_i,@"STO_CUDA_ENTRY STV_DEFAULT"
_Z11cuda_matmulPfS_S_i:
.text._Z11cuda_matmulPfS_S_i:
[----:B------:R-:W-:Y:S01]  /*0000*/  LDC R1, c[0x0][0x37c] ;  /* 0x0000df00ff017b82 */ /* 0x000fe20000000800 */
[----:B------:R-:W0:Y:S07]  /*0010*/  S2R R0, SR_TID.X ;  /* 0x0000000000007919 */ /* 0x000e2e0000002100 */
[----:B------:R-:W1:Y:S01]  /*0020*/  LDC R4, c[0x0][0x398] ;  /* 0x0000e600ff047b82 */ /* 0x000e620000000800 */
[----:B------:R-:W2:Y:S01]  /*0030*/  LDCU.64 UR6, c[0x0][0x358] ;  /* 0x00006b00ff0677ac */ /* 0x000ea20008000a00 */
[----:B------:R-:W3:Y:S01]  /*0040*/  S2R R3, SR_CTAID.Y ;  /* 0x0000000000037919 */ /* 0x000ee20000002600 */
[----:B------:R-:W4:Y:S01]  /*0050*/  S2R R5, SR_CTAID.X ;  /* 0x0000000000057919 */ /* 0x000f220000002500 */
[----:B-1----:R-:W-:-:S02]  /*0060*/  ISETP.GE.AND P0, PT, R4, 0x1, PT ;  /* 0x000000010400780c */ /* 0x002fc40003f06270 */
[----:B0-----:R-:W-:Y:S02]  /*0070*/  SHF.L.U32 R2, R0, 0x1, RZ ;  /* 0x0000000100027819 */ /* 0x001fe400000006ff */
[----:B------:R-:W-:Y:S02]  /*0080*/  SHF.R.U32.HI R0, RZ, 0x4, R0 ;  /* 0x00000004ff007819 */ /* 0x000fe40000011600 */
[----:B---3--:R-:W-:Y:S02]  /*0090*/  SHF.L.U32 R3, R3, 0x5, RZ ;  /* 0x0000000503037819 */ /* 0x008fe400000006ff */
[----:B------:R-:W-:Y:S02]  /*00a0*/  LOP3.LUT R8, R2, 0x1e, RZ, 0xc0, !PT ;  /* 0x0000001e02087812 */ /* 0x000fe400078ec0ff */
[----:B----4-:R-:W-:Y:S02]  /*00b0*/  LEA R5, R5, R0, 0x5 ;  /* 0x0000000005057211 */ /* 0x010fe400078e28ff */
[----:B------:R-:W-:Y:S01]  /*00c0*/  LOP3.LUT R0, R8, R3, RZ, 0xfc, !PT ;  /* 0x0000000308007212 */ /* 0x000fe200078efcff */
[----:B--2---:R-:W-:Y:S06]  /*00d0*/  @!P0 BRA `(.L_x_0) ;  /* 0x0000000800a48947 */ /* 0x004fec0003800000 */
[CC--:B------:R-:W-:Y:S01]  /*00e0*/  LEA R5, R4.reuse, R3.reuse, 0x1 ;  /* 0x0000000304057211 */ /* 0x0c0fe200078e08ff */
[C-C-:B------:R-:W-:Y:S01]  /*00f0*/  IMAD R7, R4.reuse, 0x3, R3.reuse ;  /* 0x0000000304077824 */ /* 0x140fe200078e0203 */
[C---:B------:R-:W-:Y:S01]  /*0100*/  IADD3 R6, PT, PT, R4.reuse, -0x1, RZ ;  /* 0xffffffff04067810 */ /* 0x040fe20007ffe0ff */
[C-C-:B------:R-:W-:Y:S01]  /*0110*/  IMAD R11, R4.reuse, 0x5, R3.reuse ;  /* 0x00000005040b7824 */ /* 0x140fe200078e0203 */
[C---:B------:R-:W-:Y:S01]  /*0120*/  LEA R9, R4.reuse, R3, 0x2 ;  /* 0x0000000304097211 */ /* 0x040fe200078e10ff */
[--C-:B------:R-:W-:Y:S01]  /*0130*/  IMAD R13, R4, 0x6, R3.reuse ;  /* 0x00000006040d7824 */ /* 0x100fe200078e0203 */
[--C-:B------:R-:W-:Y:S01]  /*0140*/  IADD3 R2, PT, PT, R8, R4, R3.reuse ;  /* 0x0000000408027210 */ /* 0x100fe20007ffe003 */
[----:B------:R-:W-:Y:S01]  /*0150*/  IMAD R15, R4, 0x7, R3 ;  /* 0x00000007040f7824 */ /* 0x000fe200078e0203 */
[----:B------:R-:W-:Y:S01]  /*0160*/  ISETP.GE.U32.AND P0, PT, R6, 0x7, PT ;  /* 0x000000070600780c */ /* 0x000fe20003f06070 */
[C---:B------:R-:W-:Y:S01]  /*0170*/  IMAD.IADD R3, R8.reuse, 0x1, R5 ;  /* 0x0000000108037824 */ /* 0x040fe200078e0205 */
[C---:B------:R-:W-:Y:S01]  /*0180*/  IADD3 R4, PT, PT, R8.reuse, R7, RZ ;  /* 0x0000000708047210 */ /* 0x040fe20007ffe0ff */
[----:B------:R-:W-:Y:S01]  /*0190*/  UPLOP3.LUT UP0, UPT, UPT, UPT, UPT, 0x80, 0x8 ;  /* 0x000000000008789c */ /* 0x000fe20003f0f070 */
[C---:B------:R-:W-:Y:S01]  /*01a0*/  IADD3 R5, PT, PT, R8.reuse, R9, RZ ;  /* 0x0000000908057210 */ /* 0x040fe20007ffe0ff */
[----:B------:R-:W-:Y:S01]  /*01b0*/  UMOV UR4, URZ ;  /* 0x000000ff00047c82 */ /* 0x000fe20008000000 */
[----:B------:R-:W-:-:S02]  /*01c0*/  IADD3 R6, PT, PT, R8, R11, RZ ;  /* 0x0000000b08067210 */ /* 0x000fc40007ffe0ff */
[C---:B------:R-:W-:Y:S02]  /*01d0*/  IADD3 R7, PT, PT, R8.reuse, R13, RZ ;  /* 0x0000000d08077210 */ /* 0x040fe40007ffe0ff */
[----:B------:R-:W-:-:S07]  /*01e0*/  IADD3 R8, PT, PT, R8, R15, RZ ;  /* 0x0000000f08087210 */ /* 0x000fce0007ffe0ff */
.L_x_6:
[----:B0-----:R-:W0:Y:S01]  /*01f0*/  S2R R10, SR_TID.X ;  /* 0x00000000000a7919 */ /* 0x001e220000002100 */
[----:B------:R-:W1:Y:S01]  /*0200*/  LDCU UR5, c[0x0][0x398] ;  /* 0x00007300ff0577ac */ /* 0x000e620008000800 */
[----:B------:R-:W2:Y:S01]  /*0210*/  S2R R9, SR_CTAID.X ;  /* 0x0000000000097919 */ /* 0x000ea20000002500 */
[----:B------:R-:W-:Y:S02]  /*0220*/  UPLOP3.LUT UP1, UPT, UPT, UPT, UP0, 0x80, 0x8 ;  /* 0x000000000008789c */ /* 0x000fe40003f2f000 */
[----:B------:R-:W-:Y:S01]  /*0230*/  UPLOP3.LUT UP0, UPT, UPT, UPT, UPT, 0x80, 0x8 ;  /* 0x000000000008789c */ /* 0x000fe20003f0f070 */
[----:B0-----:R-:W-:-:S05]  /*0240*/  SHF.R.U32.HI R10, RZ, 0x4, R10 ;  /* 0x00000004ff0a7819 */ /* 0x001fca000001160a */
[----:B--2---:R-:W-:-:S05]  /*0250*/  IMAD R9, R9, 0x20, R10 ;  /* 0x0000002009097824 */ /* 0x004fca00078e020a */
[----:B------:R-:W-:Y:S01]  /*0260*/  IADD3 R9, PT, PT, R9, UR4, RZ ;  /* 0x0000000409097c10 */ /* 0x000fe2000fffe0ff */
[----:B------:R-:W-:-:S04]  /*0270*/  UMOV UR4, URZ ;  /* 0x000000ff00047c82 */ /* 0x000fc80008000000 */
[----:B-1----:R-:W-:-:S07]  /*0280*/  IMAD R9, R9, UR5, RZ ;  /* 0x0000000509097c24 */ /* 0x002fce000f8e02ff */
.L_x_5:
[----:B------:R-:W-:Y:S01]  /*0290*/  UPLOP3.LUT UP2, UPT, UPT, UPT, UP0, 0x80, 0x8 ;  /* 0x000000000008789c */ /* 0x000fe20003f4f000 */
[----:B0-----:R-:W-:Y:S01]  /*02a0*/  IADD3 R10, PT, PT, R0, UR4, RZ ;  /* 0x00000004000a7c10 */ /* 0x001fe2000fffe0ff */
[----:B------:R-:W-:Y:S01]  /*02b0*/  HFMA2 R18, -RZ, RZ, 0, 0 ;  /* 0x00000000ff127431 */ /* 0x000fe200000001ff */
[----:B------:R-:W-:Y:S01]  /*02c0*/  MOV R11, RZ ;  /* 0x000000ff000b7202 */ /* 0x000fe20000000f00 */
[----:B------:R-:W-:Y:S07]  /*02d0*/  @!P0 BRA `(.L_x_1) ;  /* 0x0000000000fc8947 */ /* 0x000fee0003800000 */
[----:B------:R-:W0:Y:S01]  /*02e0*/  LDCU UR5, c[0x0][0x398] ;  /* 0x00007300ff0577ac */ /* 0x000e220008000800 */
[----:B------:R-:W-:Y:S01]  /*02f0*/  IADD3 R23, PT, PT, R2, UR4, RZ ;  /* 0x0000000402177c10 */ /* 0x000fe2000fffe0ff */
[----:B------:R-:W-:Y:S01]  /*0300*/  VIADD R11, R3, UR4 ;  /* 0x00000004030b7c36 */ /* 0x000fe20008000000 */
[----:B------:R-:W-:Y:S01]  /*0310*/  IADD3 R25, PT, PT, R4, UR4, RZ ;  /* 0x0000000404197c10 */ /* 0x000fe2000fffe0ff */
[----:B------:R-:W-:Y:S01]  /*0320*/  IMAD.MOV.U32 R28, RZ, RZ, R9 ;  /* 0x000000ffff1c7224 */ /* 0x000fe200078e0009 */
[----:B------:R-:W-:Y:S02]  /*0330*/  IADD3 R27, PT, PT, R5, UR4, RZ ;  /* 0x00000004051b7c10 */ /* 0x000fe4000fffe0ff */
[----:B------:R-:W-:Y:S02]  /*0340*/  IADD3 R29, PT, PT, R6, UR4, RZ ;  /* 0x00000004061d7c10 */ /* 0x000fe4000fffe0ff */
[----:B------:R-:W-:Y:S02]  /*0350*/  IADD3 R22, PT, PT, R7, UR4, RZ ;  /* 0x0000000407167c10 */ /* 0x000fe4000fffe0ff */
[----:B------:R-:W-:-:S02]  /*0360*/  IADD3 R24, PT, PT, R8, UR4, RZ ;  /* 0x0000000408187c10 */ /* 0x000fc4000fffe0ff */
[----:B------:R-:W-:Y:S02]  /*0370*/  MOV R18, RZ ;  /* 0x000000ff00127202 */ /* 0x000fe40000000f00 */
[----:B------:R-:W-:Y:S01]  /*0380*/  MOV R26, R10 ;  /* 0x0000000a001a7202 */ /* 0x000fe20000000f00 */
[----:B0-----:R-:W-:-:S04]  /*0390*/  ULOP3.LUT UR5, UR5, 0x7ffffff8, URZ, 0xc0, !UPT ;  /* 0x7ffffff805057892 */ /* 0x001fc8000f8ec0ff */
[----:B------:R-:W-:-:S12]  /*03a0*/  UIADD3 UR5, UPT, UPT, -UR5, URZ, URZ ;  /* 0x000000ff05057290 */ /* 0x000fd8000fffe1ff */
.L_x_2:
[----:B------:R-:W0:Y:S08]  /*03b0*/  LDC.64 R12, c[0x0][0x388] ;  /* 0x0000e200ff0c7b82 */ /* 0x000e300000000a00 */
[----:B------:R-:W1:Y:S01]  /*03c0*/  LDC.64 R14, c[0x0][0x380] ;  /* 0x0000e000ff0e7b82 */ /* 0x000e620000000a00 */
[----:B0-----:R-:W-:-:S06]  /*03d0*/  IMAD.WIDE.U32 R16, R26, 0x4, R12 ;  /* 0x000000041a107825 */ /* 0x001fcc00078e000c */
[----:B------:R-:W2:Y:S01]  /*03e0*/  LDG.E R16, desc[UR6][R16.64] ;  /* 0x0000000610107981 */ /* 0x000ea2000c1e1900 */
[----:B-1----:R-:W-:-:S05]  /*03f0*/  IMAD.WIDE R14, R28, 0x4, R14 ;  /* 0x000000041c0e7825 */ /* 0x002fca00078e020e */
[----:B------:R-:W2:Y:S04]  /*0400*/  LDG.E R19, desc[UR6][R14.64] ;  /* 0x000000060e137981 */ /* 0x000ea8000c1e1900 */
[----:B------:R-:W3:Y:S04]  /*0410*/  LDG.E R21, desc[UR6][R14.64+0x4] ;  /* 0x000004060e157981 */ /* 0x000ee8000c1e1900 */
[----:B------:R-:W4:Y:S01]  /*0420*/  LDG.E R17, desc[UR6][R14.64+0x8] ;  /* 0x000008060e117981 */ /* 0x000f22000c1e1900 */
[----:B--2---:R-:W-:Y:S01]  /*0430*/  FFMA R20, R19, R16, R18 ;  /* 0x0000001013147223 */ /* 0x004fe20000000012 */
[----:B------:R-:W-:-:S06]  /*0440*/  IMAD.WIDE.U32 R18, R23, 0x4, R12 ;  /* 0x0000000417127825 */ /* 0x000fcc00078e000c */
[----:B------:R-:W3:Y:S02]  /*0450*/  LDG.E R18, desc[UR6][R18.64] ;  /* 0x0000000612127981 */ /* 0x000ee4000c1e1900 */
[----:B---3--:R-:W-:Y:S01]  /*0460*/  FFMA R18, R21, R18, R20 ;  /* 0x0000001215127223 */ /* 0x008fe20000000014 */
[----:B------:R-:W-:-:S06]  /*0470*/  IMAD.WIDE.U32 R20, R11, 0x4, R12 ;  /* 0x000000040b147825 */ /* 0x000fcc00078e000c */
[----:B------:R-:W4:Y:S02]  /*0480*/  LDG.E R20, desc[UR6][R20.64] ;  /* 0x0000000614147981 */ /* 0x000f24000c1e1900 */
[----:B----4-:R-:W-:Y:S01]  /*0490*/  FFMA R18, R17, R20, R18 ;  /* 0x0000001411127223 */ /* 0x010fe20000000012 */
[----:B------:R-:W-:-:S06]  /*04a0*/  IMAD.WIDE.U32 R16, R25, 0x4, R12 ;  /* 0x0000000419107825 */ /* 0x000fcc00078e000c */
[----:B------:R-:W2:Y:S04]  /*04b0*/  LDG.E R16, desc[UR6][R16.64] ;  /* 0x0000000610107981 */ /* 0x000ea8000c1e1900 */
[----:B------:R-:W2:Y:S02]  /*04c0*/  LDG.E R17, desc[UR6][R14.64+0xc] ;  /* 0x00000c060e117981 */ /* 0x000ea4000c1e1900 */
[----:B--2---:R-:W-:Y:S01]  /*04d0*/  FFMA R16, R17, R16, R18 ;  /* 0x0000001011107223 */ /* 0x004fe20000000012 */
[--C-:B------:R-:W-:Y:S01]  /*04e0*/  IMAD.WIDE.U32 R18, R27, 0x4, R12.reuse ;  /* 0x000000041b127825 */ /* 0x100fe200078e000c */
[----:B------:R-:W2:Y:S05]  /*04f0*/  LDG.E R17, desc[UR6][R14.64+0x10] ;  /* 0x000010060e117981 */ /* 0x000eaa000c1e1900 */
[----:B------:R-:W2:Y:S01]  /*0500*/  LDG.E R18, desc[UR6][R18.64] ;  /* 0x0000000612127981 */ /* 0x000ea2000c1e1900 */
[----:B------:R-:W-:-:S06]  /*0510*/  IMAD.WIDE.U32 R20, R29, 0x4, R12 ;  /* 0x000000041d147825 */ /* 0x000fcc00078e000c */
[----:B------:R-:W3:Y:S04]  /*0520*/  LDG.E R20, desc[UR6][R20.64] ;  /* 0x0000000614147981 */ /* 0x000ee8000c1e1900 */
[----:B------:R-:W4:Y:S01]  /*0530*/  LDG.E R19, desc[UR6][R14.64+0x18] ;  /* 0x000018060e137981 */ /* 0x000f22000c1e1900 */
[----:B--2---:R-:W-:-:S03]  /*0540*/  FFMA R18, R17, R18, R16 ;  /* 0x0000001211127223 */ /* 0x004fc60000000010 */
[----:B------:R-:W3:Y:S01]  /*0550*/  LDG.E R17, desc[UR6][R14.64+0x14] ;  /* 0x000014060e117981 */ /* 0x000ee2000c1e1900 */
[----:B------:R-:W-:Y:S01]  /*0560*/  UIADD3 UR5, UPT, UPT, UR5, 0x8, URZ ;  /* 0x0000000805057890 */ /* 0x000fe2000fffe0ff */
[----:B---3--:R-:W-:Y:S01]  /*0570*/  FFMA R18, R17, R20, R18 ;  /* 0x0000001411127223 */ /* 0x008fe20000000012 */
[--C-:B------:R-:W-:Y:S01]  /*0580*/  IMAD.WIDE.U32 R16, R22, 0x4, R12.reuse ;  /* 0x0000000416107825 */ /* 0x100fe200078e000c */
[----:B------:R-:W2:Y:S03]  /*0590*/  LDG.E R20, desc[UR6][R14.64+0x1c] ;  /* 0x00001c060e147981 */ /* 0x000ea6000c1e1900 */
[----:B------:R-:W-:Y:S02]  /*05a0*/  IMAD.WIDE.U32 R12, R24, 0x4, R12 ;  /* 0x00000004180c7825 */ /* 0x000fe400078e000c */
[----:B------:R-:W4:Y:S04]  /*05b0*/  LDG.E R16, desc[UR6][R16.64] ;  /* 0x0000000610107981 */ /* 0x000f28000c1e1900 */
[----:B------:R0:W2:Y:S02]  /*05c0*/  LDG.E R12, desc[UR6][R12.64] ;  /* 0x000000060c0c7981 */ /* 0x0000a4000c1e1900 */
[----:B0-----:R-:W0:Y:S01]  /*05d0*/  LDC R13, c[0x0][0x398] ;  /* 0x0000e600ff0d7b82 */ /* 0x001e220000000800 */
[----:B------:R-:W-:Y:S01]  /*05e0*/  UISETP.NE.AND UP0, UPT, UR5, URZ, UPT ;  /* 0x000000ff0500728c */ /* 0x000fe2000bf05270 */
[----:B------:R-:W-:-:S02]  /*05f0*/  IADD3 R28, PT, PT, R28, 0x8, RZ ;  /* 0x000000081c1c7810 */ /* 0x000fc40007ffe0ff */
[C---:B0-----:R-:W-:Y:S01]  /*0600*/  LEA R23, R13.reuse, R23, 0x3 ;  /* 0x000000170d177211 */ /* 0x041fe200078e18ff */
[C---:B------:R-:W-:Y:S01]  /*0610*/  IMAD R22, R13.reuse, 0x8, R22 ;  /* 0x000000080d167824 */ /* 0x040fe200078e0216 */
[C---:B------:R-:W-:Y:S02]  /*0620*/  LEA R11, R13.reuse, R11, 0x3 ;  /* 0x0000000b0d0b7211 */ /* 0x040fe400078e18ff */
[C---:B------:R-:W-:Y:S02]  /*0630*/  LEA R25, R13.reuse, R25, 0x3 ;  /* 0x000000190d197211 */ /* 0x040fe400078e18ff */
[C---:B------:R-:W-:Y:S02]  /*0640*/  LEA R27, R13.reuse, R27, 0x3 ;  /* 0x0000001b0d1b7211 */ /* 0x040fe400078e18ff */
[C---:B------:R-:W-:Y:S02]  /*0650*/  LEA R29, R13.reuse, R29, 0x3 ;  /* 0x0000001d0d1d7211 */ /* 0x040fe400078e18ff */
[----:B------:R-:W-:-:S02]  /*0660*/  LEA R24, R13, R24, 0x3 ;  /* 0x000000180d187211 */ /* 0x000fc400078e18ff */
[----:B------:R-:W-:Y:S01]  /*0670*/  LEA R26, R13, R26, 0x3 ;  /* 0x0000001a0d1a7211 */ /* 0x000fe200078e18ff */
[----:B----4-:R-:W-:-:S04]  /*0680*/  FFMA R19, R19, R16, R18 ;  /* 0x0000001013137223 */ /* 0x010fc80000000012 */
[----:B--2---:R-:W-:Y:S01]  /*0690*/  FFMA R18, R20, R12, R19 ;  /* 0x0000000c14127223 */ /* 0x004fe20000000013 */
[----:B------:R-:W-:Y:S06]  /*06a0*/  BRA.U UP0, `(.L_x_2) ;  /* 0xfffffffd00407547 */ /* 0x000fec000b83ffff */
[----:B------:R-:W0:Y:S02]  /*06b0*/  LDC R11, c[0x0][0x398] ;  /* 0x0000e600ff0b7b82 */ /* 0x000e240000000800 */
[----:B0-----:R-:W-:-:S07]  /*06c0*/  LOP3.LUT R11, R11, 0x7ffffff8, RZ, 0xc0, !PT ;  /* 0x7ffffff80b0b7812 */ /* 0x001fce00078ec0ff */
.L_x_1:
[----:B------:R-:W0:Y:S02]  /*06d0*/  LDCU UR4, c[0x0][0x398] ;  /* 0x00007300ff0477ac */ /* 0x000e240008000800 */
[----:B0-----:R-:W-:-:S04]  /*06e0*/  ULOP3.LUT UR4, UR4, 0x7, URZ, 0xc0, !UPT ;  /* 0x0000000704047892 */ /* 0x001fc8000f8ec0ff */
[----:B------:R-:W-:-:S09]  /*06f0*/  UISETP.NE.AND UP0, UPT, UR4, URZ, UPT ;  /* 0x000000ff0400728c */ /* 0x000fd2000bf05270 */
[----:B------:R-:W-:Y:S05]  /*0700*/  BRA.U !UP0, `(.L_x_3) ;  /* 0x0000000108ec7547 */ /* 0x000fea000b800000 */
[----:B------:R-:W0:Y:S01]  /*0710*/  LDC R19, c[0x0][0x398] ;  /* 0x0000e600ff137b82 */ /* 0x000e220000000800 */
[----:B------:R-:W-:-:S04]  /*0720*/  UIADD3 UR4, UPT, UPT, UR4, -0x1, URZ ;  /* 0xffffffff04047890 */ /* 0x000fc8000fffe0ff */
[----:B------:R-:W-:Y:S01]  /*0730*/  UISETP.GE.U32.AND UP0, UPT, UR4, 0x3, UPT ;  /* 0x000000030400788c */ /* 0x000fe2000bf06070 */
[----:B0-----:R-:W-:-:S08]  /*0740*/  LOP3.LUT P1, R24, R19, 0x3, RZ, 0xc0, !PT ;  /* 0x0000000313187812 */ /* 0x001fd0000782c0ff */
[----:B------:R-:W-:Y:S05]  /*0750*/  BRA.U !UP0, `(.L_x_4) ;  /* 0x0000000108687547 */ /* 0x000fea000b800000 */
[----:B------:R-:W0:Y:S01]  /*0760*/  LDCU UR4, c[0x0][0x398] ;  /* 0x00007300ff0477ac */ /* 0x000e220008000800 */
[----:B------:R-:W1:Y:S01]  /*0770*/  LDC.64 R12, c[0x0][0x388] ;  /* 0x0000e200ff0c7b82 */ /* 0x000e620000000a00 */
[----:B------:R-:W-:-:S07]  /*0780*/  IADD3 R15, PT, PT, R9, R11, RZ ;  /* 0x0000000b090f7210 */ /* 0x000fce0007ffe0ff */
[----:B------:R-:W2:Y:S01]  /*0790*/  LDC.64 R20, c[0x0][0x380] ;  /* 0x0000e000ff147b82 */ /* 0x000ea20000000a00 */
[----:B0-----:R-:W-:-:S05]  /*07a0*/  IMAD R23, R11, UR4, R10 ;  /* 0x000000040b177c24 */ /* 0x001fca000f8e020a */
[C---:B------:R-:W-:Y:S01]  /*07b0*/  IADD3 R17, PT, PT, R23.reuse, UR4, RZ ;  /* 0x0000000417117c10 */ /* 0x040fe2000fffe0ff */
[----:B-1----:R-:W-:-:S03]  /*07c0*/  IMAD.WIDE.U32 R22, R23, 0x4, R12 ;  /* 0x0000000417167825 */ /* 0x002fc600078e000c */
[C---:B------:R-:W-:Y:S01]  /*07d0*/  IADD3 R27, PT, PT, R17.reuse, UR4, RZ ;  /* 0x00000004111b7c10 */ /* 0x040fe2000fffe0ff */
[----:B------:R-:W-:Y:S02]  /*07e0*/  IMAD.WIDE.U32 R16, R17, 0x4, R12 ;  /* 0x0000000411107825 */ /* 0x000fe400078e000c */
[----:B------:R-:W3:Y:S02]  /*07f0*/  LDG.E R22, desc[UR6][R22.64] ;  /* 0x0000000616167981 */ /* 0x000ee4000c1e1900 */
[----:B--2---:R-:W-:Y:S02]  /*0800*/  IMAD.WIDE R20, R15, 0x4, R20 ;  /* 0x000000040f147825 */ /* 0x004fe400078e0214 */
[----:B------:R-:W2:Y:S02]  /*0810*/  LDG.E R17, desc[UR6][R16.64] ;  /* 0x0000000610117981 */ /* 0x000ea4000c1e1900 */
[C---:B------:R-:W-:Y:S02]  /*0820*/  IMAD.WIDE.U32 R14, R27.reuse, 0x4, R12 ;  /* 0x000000041b0e7825 */ /* 0x040fe400078e000c */
[----:B------:R-:W3:Y:S02]  /*0830*/  LDG.E R25, desc[UR6][R20.64] ;  /* 0x0000000614197981 */ /* 0x000ee4000c1e1900 */
[----:B------:R-:W-:-:S02]  /*0840*/  VIADD R27, R27, UR4 ;  /* 0x000000041b1b7c36 */ /* 0x000fc40008000000 */
[----:B------:R-:W2:Y:S02]  /*0850*/  LDG.E R26, desc[UR6][R20.64+0x4] ;  /* 0x00000406141a7981 */ /* 0x000ea4000c1e1900 */
[----:B------:R-:W-:Y:S02]  /*0860*/  IMAD.WIDE.U32 R12, R27, 0x4, R12 ;  /* 0x000000041b0c7825 */ /* 0x000fe400078e000c */
[----:B------:R-:W4:Y:S04]  /*0870*/  LDG.E R14, desc[UR6][R14.64] ;  /* 0x000000060e0e7981 */ /* 0x000f28000c1e1900 */
[----:B------:R-:W4:Y:S04]  /*0880*/  LDG.E R28, desc[UR6][R20.64+0x8] ;  /* 0x00000806141c7981 */ /* 0x000f28000c1e1900 */
[----:B------:R-:W5:Y:S04]  /*0890*/  LDG.E R27, desc[UR6][R20.64+0xc] ;  /* 0x00000c06141b7981 */ /* 0x000f68000c1e1900 */
[----:B------:R-:W5:Y:S01]  /*08a0*/  LDG.E R12, desc[UR6][R12.64] ;  /* 0x000000060c0c7981 */ /* 0x000f62000c1e1900 */
[----:B------:R-:W-:Y:S01]  /*08b0*/  IADD3 R11, PT, PT, R11, 0x4, RZ ;  /* 0x000000040b0b7810 */ /* 0x000fe20007ffe0ff */
[----:B---3--:R-:W-:-:S04]  /*08c0*/  FFMA R25, R25, R22, R18 ;  /* 0x0000001619197223 */ /* 0x008fc80000000012 */
[----:B--2---:R-:W-:-:S04]  /*08d0*/  FFMA R25, R26, R17, R25 ;  /* 0x000000111a197223 */ /* 0x004fc80000000019 */
[----:B----4-:R-:W-:-:S04]  /*08e0*/  FFMA R25, R28, R14, R25 ;  /* 0x0000000e1c197223 */ /* 0x010fc80000000019 */
[----:B-----5:R-:W-:-:S07]  /*08f0*/  FFMA R18, R27, R12, R25 ;  /* 0x0000000c1b127223 */ /* 0x020fce0000000019 */
.L_x_4:
[----:B------:R-:W-:Y:S05]  /*0900*/  @!P1 BRA `(.L_x_3) ;  /* 0x00000000006c9947 */ /* 0x000fea0003800000 */
[----:B------:R-:W0:Y:S01]  /*0910*/  LDC.64 R16, c[0x0][0x388] ;  /* 0x0000e200ff107b82 */ /* 0x000e220000000a00 */
[----:B------:R-:W-:Y:S02]  /*0920*/  ISETP.NE.AND P1, PT, R24, 0x1, PT ;  /* 0x000000011800780c */ /* 0x000fe40003f25270 */
[----:B------:R-:W-:-:S04]  /*0930*/  LOP3.LUT R20, R19, 0x1, RZ, 0xc0, !PT ;  /* 0x0000000113147812 */ /* 0x000fc800078ec0ff */
[----:B------:R-:W-:Y:S01]  /*0940*/  ISETP.NE.U32.AND P2, PT, R20, 0x1, PT ;  /* 0x000000011400780c */ /* 0x000fe20003f45070 */
[----:B------:R-:W1:Y:S06]  /*0950*/  LDC.64 R22, c[0x0][0x380] ;  /* 0x0000e000ff167b82 */ /* 0x000e6c0000000a00 */
[----:B------:R-:W-:Y:S01]  /*0960*/  @P1 IMAD R20, R11, R19, R10 ;  /* 0x000000130b141224 */ /* 0x000fe200078e020a */
[----:B------:R-:W-:Y:S01]  /*0970*/  @P1 IADD3 R25, PT, PT, R9, R11, RZ ;  /* 0x0000000b09191210 */ /* 0x000fe20007ffe0ff */
[----:B------:R-:W2:Y:S01]  /*0980*/  LDC.64 R14, c[0x0][0x380] ;  /* 0x0000e000ff0e7b82 */ /* 0x000ea20000000a00 */
[----:B------:R-:W-:-:S02]  /*0990*/  @P1 IADD3 R11, PT, PT, R11, 0x2, RZ ;  /* 0x000000020b0b1810 */ /* 0x000fc40007ffe0ff */
[----:B------:R-:W-:-:S03]  /*09a0*/  @P1 IADD3 R27, PT, PT, R20, R19, RZ ;  /* 0x00000013141b1210 */ /* 0x000fc60007ffe0ff */
[----:B------:R-:W-:Y:S02]  /*09b0*/  @!P2 IMAD R19, R11, R19, R10 ;  /* 0x000000130b13a224 */ /* 0x000fe400078e020a */
[----:B------:R-:W3:Y:S01]  /*09c0*/  LDC.64 R12, c[0x0][0x388] ;  /* 0x0000e200ff0c7b82 */ /* 0x000ee20000000a00 */
[----:B0-----:R-:W-:-:S04]  /*09d0*/  @P1 IMAD.WIDE.U32 R20, R20, 0x4, R16 ;  /* 0x0000000414141825 */ /* 0x001fc800078e0010 */
[----:B------:R-:W-:Y:S02]  /*09e0*/  @P1 IMAD.WIDE.U32 R16, R27, 0x4, R16 ;  /* 0x000000041b101825 */ /* 0x000fe400078e0010 */
[----:B------:R-:W4:Y:S02]  /*09f0*/  @P1 LDG.E R20, desc[UR6][R20.64] ;  /* 0x0000000614141981 */ /* 0x000f24000c1e1900 */
[----:B-1----:R-:W-:Y:S01]  /*0a00*/  @P1 IMAD.WIDE R22, R25, 0x4, R22 ;  /* 0x0000000419161825 */ /* 0x002fe200078e0216 */
[----:B------:R-:W-:Y:S01]  /*0a10*/  @!P2 IADD3 R25, PT, PT, R9, R11, RZ ;  /* 0x0000000b0919a210 */ /* 0x000fe20007ffe0ff */
[----:B------:R-:W5:Y:S04]  /*0a20*/  @P1 LDG.E R16, desc[UR6][R16.64] ;  /* 0x0000000610101981 */ /* 0x000f68000c1e1900 */
[----:B------:R-:W4:Y:S01]  /*0a30*/  @P1 LDG.E R11, desc[UR6][R22.64] ;  /* 0x00000006160b1981 */ /* 0x000f22000c1e1900 */
[----:B--2---:R-:W-:-:S03]  /*0a40*/  @!P2 IMAD.WIDE R14, R25, 0x4, R14 ;  /* 0x00000004190ea825 */ /* 0x004fc600078e020e */
[----:B------:R-:W5:Y:S04]  /*0a50*/  @P1 LDG.E R24, desc[UR6][R22.64+0x4] ;  /* 0x0000040616181981 */ /* 0x000f68000c1e1900 */
[----:B------:R-:W2:Y:S01]  /*0a60*/  @!P2 LDG.E R15, desc[UR6][R14.64] ;  /* 0x000000060e0fa981 */ /* 0x000ea2000c1e1900 */
[----:B---3--:R-:W-:-:S06]  /*0a70*/  @!P2 IMAD.WIDE.U32 R12, R19, 0x4, R12 ;  /* 0x00000004130ca825 */ /* 0x008fcc00078e000c */
[----:B------:R-:W2:Y:S01]  /*0a80*/  @!P2 LDG.E R12, desc[UR6][R12.64] ;  /* 0x000000060c0ca981 */ /* 0x000ea2000c1e1900 */
[----:B----4-:R-:W-:-:S04]  /*0a90*/  @P1 FFMA R11, R11, R20, R18 ;  /* 0x000000140b0b1223 */ /* 0x010fc80000000012 */
[----:B-----5:R-:W-:-:S04]  /*0aa0*/  @P1 FFMA R18, R24, R16, R11 ;  /* 0x0000001018121223 */ /* 0x020fc8000000000b */
[----:B--2---:R-:W-:-:S07]  /*0ab0*/  @!P2 FFMA R18, R15, R12, R18 ;  /* 0x0000000c0f12a223 */ /* 0x004fce0000000012 */
.L_x_3:
[----:B------:R-:W0:Y:S01]  /*0ac0*/  LDC.64 R12, c[0x0][0x390] ;  /* 0x0000e400ff0c7b82 */ /* 0x000e220000000a00 */
[----:B------:R-:W-:Y:S01]  /*0ad0*/  IADD3 R11, PT, PT, R9, R10, RZ ;  /* 0x0000000a090b7210 */ /* 0x000fe20007ffe0ff */
[----:B------:R-:W-:Y:S01]  /*0ae0*/  UPLOP3.LUT UP0, UPT, UPT, UPT, UPT, 0x40, 0x4 ;  /* 0x000000000004789c */ /* 0x000fe20003f0e870 */
[----:B------:R-:W-:-:S03]  /*0af0*/  UMOV UR4, 0x1 ;  /* 0x0000000100047882 */ /* 0x000fc60000000000 */
[----:B0-----:R-:W-:-:S05]  /*0b00*/  IMAD.WIDE R10, R11, 0x4, R12 ;  /* 0x000000040b0a7825 */ /* 0x001fca00078e020c */
[----:B------:R0:W-:Y:S01]  /*0b10*/  STG.E desc[UR6][R10.64], R18 ;  /* 0x000000120a007986 */ /* 0x0001e2000c101906 */
[----:B------:R-:W-:Y:S05]  /*0b20*/  BRA.U UP2, `(.L_x_5) ;  /* 0xfffffff502d87547 */ /* 0x000fea000b83ffff */
[----:B------:R-:W-:Y:S01]  /*0b30*/  UPLOP3.LUT UP0, UPT, UPT, UPT, UPT, 0x40, 0x4 ;  /* 0x000000000004789c */ /* 0x000fe20003f0e870 */
[----:B------:R-:W-:Y:S01]  /*0b40*/  UMOV UR4, 0x1 ;  /* 0x0000000100047882 */ /* 0x000fe20000000000 */
[----:B------:R-:W-:Y:S09]  /*0b50*/  BRA.U UP1, `(.L_x_6) ;  /* 0xfffffff501a47547 */ /* 0x000ff2000b83ffff */
[----:B------:R-:W-:Y:S05]  /*0b60*/  EXIT ;  /* 0x000000000000794d */ /* 0x000fea0003800000 */
.L_x_0:
[----:B------:R-:W0:Y:S01]  /*0b70*/  LDC.64 R2, c[0x0][0x390] ;  /* 0x0000e400ff027b82 */ /* 0x000e220000000a00 */
[----:B------:R-:W-:-:S04]  /*0b80*/  IMAD R5, R5, R4, R0 ;  /* 0x0000000405057224 */ /* 0x000fc800078e0200 */
[----:B0-----:R-:W-:-:S05]  /*0b90*/  IMAD.WIDE R2, R5, 0x4, R2 ;  /* 0x0000000405027825 */ /* 0x001fca00078e0202 */
[----:B------:R-:W-:Y:S01]  /*0ba0*/  STG.E desc[UR6][R2.64], RZ ;  /* 0x000000ff02007986 */ /* 0x000fe2000c101906 */
[----:B------:R-:W-:-:S03]  /*0bb0*/  IMAD.WIDE R4, R4, 0x4, R2 ;  /* 0x0000000404047825 */ /* 0x000fc600078e0202 */
[----:B------:R-:W-:Y:S04]  /*0bc0*/  STG.E desc[UR6][R2.64+0x4], RZ ;  /* 0x000004ff02007986 */ /* 0x000fe8000c101906 */
[----:B------:R-:W-:Y:S04]  /*0bd0*/  STG.E desc[UR6][R4.64], RZ ;  /* 0x000000ff04007986 */ /* 0x000fe8000c101906 */
[----:B------:R-:W-:Y:S01]  /*0be0*/  STG.E desc[UR6][R4.64+0x4], RZ ;  /* 0x000004ff04007986 */ /* 0x000fe2000c101906 */
[----:B------:R-:W-:Y:S05]  /*0bf0*/  EXIT ;  /* 0x000000000000794d */ /* 0x000fea0003800000 */
.L_x_7:
[----:B------:R-:W-:-:S00]  /*0c00*/  BRA `(.L_x_7) ;  /* 0xfffffffc00fc7947 */ /* 0x000fc0000383ffff */
[----:B------:R-:W-:-:S00]  /*0c10*/  NOP ;  /* 0x0000000000007918 */ /* 0x000fc00000000000 */
        /* <DEDUP_REMOVED lines=14> */
.L_x_8:


//--------------------- .nv.shared.reserved.0     --------------------------
	.section	.nv.shared.reserved.0,"aw",@nobits
	.weak		__nv_reservedSMEM_offset_0_alias
	.size		__nv_reservedSMEM_offset_0_alias, 0, 64
	.other		__nv_reservedSMEM_offset_0_alias,@"STO_CUDA_RESERVED_SHARED STV_DEFAULT"
__nv_reservedSMEM_offset_0_alias:
	.zero		0
	.zero		64


//--------------------- .nv.constant0._Z11cuda_matmulPfS_S_i --------------------------
	.section	.nv.constant0._Z11cuda_matmulPfS_S_i,"a",@progbits
	.sectionflags	@""
	.align	4
.nv.constant0._Z11cuda_matmulPfS_S_i:
	.zero		924


//--------------------- SYMBOLS --------------------------

	.type		.nv.reservedSmem.offset0,@object
	.size		.nv.reservedSmem.offset0,0x4
